//
// Generated by NVIDIA NVVM Compiler
//
// Compiler Build ID: CL-36424714
// Cuda compilation tools, release 13.0, V13.0.88
// Based on NVVM 20.0.0
//

.version 9.0
.target sm_100
.address_size 64

	// .globl	_Z20heavy_compute_kernelPfi
.extern .shared .align 16 .b8 s_data[];
.global .align 4 .b8 __cudart_i2opi_f[24] = {65, 144, 67, 60, 153, 149, 98, 219, 192, 221, 52, 245, 209, 87, 39, 252, 41, 21, 68, 78, 110, 131, 249, 162};

.visible .entry _Z20heavy_compute_kernelPfi(
	.param .u64 .ptr .align 1 _Z20heavy_compute_kernelPfi_param_0,
	.param .u32 _Z20heavy_compute_kernelPfi_param_1
)
{
	.local .align 4 .b8 	__local_depot0[28];
	.reg .b64 	%SP;
	.reg .b64 	%SPL;
	.reg .pred 	%p<19>;
	.reg .b32 	%r<88>;
	.reg .b32 	%f<52>;
	.reg .b64 	%rd<42>;
	.reg .b64 	%fd<5>;

	mov.u64 	%SPL, __local_depot0;
	ld.param.u64 	%rd14, [_Z20heavy_compute_kernelPfi_param_0];
	ld.param.u32 	%r31, [_Z20heavy_compute_kernelPfi_param_1];
	add.u64 	%rd1, %SPL, 0;
	add.u64 	%rd2, %SPL, 0;
	mov.u32 	%r32, %ctaid.x;
	mov.u32 	%r33, %ntid.x;
	mov.u32 	%r34, %tid.x;
	mad.lo.s32 	%r1, %r32, %r33, %r34;
	setp.ge.s32 	%p1, %r1, %r31;
	@%p1 bra 	$L__BB0_20;
	cvta.to.global.u64 	%rd17, %rd14;
	mul.wide.s32 	%rd18, %r1, 4;
	add.s64 	%rd3, %rd17, %rd18;
	ld.global.f32 	%f49, [%rd3];
	mov.b32 	%r79, 0;
	mov.u64 	%rd29, __cudart_i2opi_f;
$L__BB0_2:
	mul.f32 	%f13, %f49, 0f3F22F983;
	cvt.rni.s32.f32 	%r87, %f13;
	cvt.rn.f32.s32 	%f14, %r87;
	fma.rn.f32 	%f15, %f14, 0fBFC90FDA, %f49;
	fma.rn.f32 	%f16, %f14, 0fB3A22168, %f15;
	fma.rn.f32 	%f51, %f14, 0fA7C234C5, %f16;
	abs.f32 	%f4, %f49;
	setp.ltu.f32 	%p2, %f4, 0f47CE4780;
	mov.u32 	%r83, %r87;
	mov.f32 	%f50, %f51;
	@%p2 bra 	$L__BB0_10;
	setp.neu.f32 	%p3, %f4, 0f7F800000;
	@%p3 bra 	$L__BB0_5;
	mov.f32 	%f19, 0f00000000;
	mul.rn.f32 	%f50, %f49, %f19;
	mov.b32 	%r83, 0;
	bra.uni 	$L__BB0_10;
$L__BB0_5:
	mov.b32 	%r4, %f49;
	shl.b32 	%r37, %r4, 8;
	or.b32  	%r5, %r37, -2147483648;
	mov.b64 	%rd40, 0;
	mov.b32 	%r80, 0;
	mov.u64 	%rd38, %rd29;
	mov.u64 	%rd39, %rd2;
$L__BB0_6:
	.pragma "nounroll";
	ld.global.nc.u32 	%r38, [%rd38];
	mad.wide.u32 	%rd21, %r38, %r5, %rd40;
	shr.u64 	%rd40, %rd21, 32;
	st.local.u32 	[%rd39], %rd21;
	add.s32 	%r80, %r80, 1;
	add.s64 	%rd39, %rd39, 4;
	add.s64 	%rd38, %rd38, 4;
	setp.ne.s32 	%p4, %r80, 6;
	@%p4 bra 	$L__BB0_6;
	shr.u32 	%r39, %r4, 23;
	st.local.u32 	[%rd2+24], %rd40;
	and.b32  	%r8, %r39, 31;
	and.b32  	%r40, %r39, 224;
	add.s32 	%r41, %r40, -128;
	shr.u32 	%r42, %r41, 5;
	mul.wide.u32 	%rd22, %r42, 4;
	sub.s64 	%rd10, %rd2, %rd22;
	ld.local.u32 	%r81, [%rd10+24];
	ld.local.u32 	%r82, [%rd10+20];
	setp.eq.s32 	%p5, %r8, 0;
	@%p5 bra 	$L__BB0_9;
	shf.l.wrap.b32 	%r81, %r82, %r81, %r8;
	ld.local.u32 	%r43, [%rd10+16];
	shf.l.wrap.b32 	%r82, %r43, %r82, %r8;
$L__BB0_9:
	shr.u32 	%r44, %r81, 30;
	shf.l.wrap.b32 	%r45, %r82, %r81, 2;
	shl.b32 	%r46, %r82, 2;
	shr.u32 	%r47, %r45, 31;
	add.s32 	%r48, %r47, %r44;
	neg.s32 	%r49, %r48;
	setp.lt.s32 	%p6, %r4, 0;
	selp.b32 	%r83, %r49, %r48, %p6;
	xor.b32  	%r50, %r45, %r4;
	shr.s32 	%r51, %r45, 31;
	xor.b32  	%r52, %r51, %r45;
	xor.b32  	%r53, %r51, %r46;
	cvt.u64.u32 	%rd23, %r52;
	shl.b64 	%rd24, %rd23, 32;
	cvt.u64.u32 	%rd25, %r53;
	or.b64  	%rd26, %rd24, %rd25;
	cvt.rn.f64.s64 	%fd1, %rd26;
	mul.f64 	%fd2, %fd1, 0d3BF921FB54442D19;
	cvt.rn.f32.f64 	%f17, %fd2;
	neg.f32 	%f18, %f17;
	setp.lt.s32 	%p7, %r50, 0;
	selp.f32 	%f50, %f18, %f17, %p7;
$L__BB0_10:
	setp.ltu.f32 	%p8, %f4, 0f47CE4780;
	mul.rn.f32 	%f20, %f50, %f50;
	and.b32  	%r55, %r83, 1;
	setp.eq.b32 	%p9, %r55, 1;
	selp.f32 	%f21, 0f3F800000, %f50, %p9;
	fma.rn.f32 	%f22, %f20, %f21, 0f00000000;
	fma.rn.f32 	%f23, %f20, 0f37CBAC00, 0fBAB607ED;
	selp.f32 	%f24, %f23, 0fB94D4153, %p9;
	selp.f32 	%f25, 0f3D2AAABB, 0f3C0885E4, %p9;
	fma.rn.f32 	%f26, %f24, %f20, %f25;
	selp.f32 	%f27, 0fBEFFFFFF, 0fBE2AAAA8, %p9;
	fma.rn.f32 	%f28, %f26, %f20, %f27;
	fma.rn.f32 	%f29, %f28, %f22, %f21;
	and.b32  	%r56, %r83, 2;
	setp.eq.s32 	%p10, %r56, 0;
	mov.f32 	%f30, 0f00000000;
	sub.f32 	%f31, %f30, %f29;
	selp.f32 	%f8, %f29, %f31, %p10;
	@%p8 bra 	$L__BB0_18;
	setp.neu.f32 	%p11, %f4, 0f7F800000;
	@%p11 bra 	$L__BB0_13;
	mov.f32 	%f34, 0f00000000;
	mul.rn.f32 	%f51, %f49, %f34;
	mov.b32 	%r87, 0;
	bra.uni 	$L__BB0_18;
$L__BB0_13:
	mov.b32 	%r17, %f49;
	shl.b32 	%r58, %r17, 8;
	or.b32  	%r18, %r58, -2147483648;
	mov.b64 	%rd41, 0;
	mov.b32 	%r84, 0;
$L__BB0_14:
	.pragma "nounroll";
	mul.wide.u32 	%rd28, %r84, 4;
	add.s64 	%rd30, %rd29, %rd28;
	ld.global.nc.u32 	%r59, [%rd30];
	mad.wide.u32 	%rd31, %r59, %r18, %rd41;
	shr.u64 	%rd41, %rd31, 32;
	add.s64 	%rd32, %rd1, %rd28;
	st.local.u32 	[%rd32], %rd31;
	add.s32 	%r84, %r84, 1;
	setp.ne.s32 	%p12, %r84, 6;
	@%p12 bra 	$L__BB0_14;
	shr.u32 	%r60, %r17, 23;
	st.local.u32 	[%rd1+24], %rd41;
	and.b32  	%r21, %r60, 31;
	and.b32  	%r61, %r60, 224;
	add.s32 	%r62, %r61, -128;
	shr.u32 	%r63, %r62, 5;
	mul.wide.u32 	%rd33, %r63, 4;
	sub.s64 	%rd13, %rd1, %rd33;
	ld.local.u32 	%r85, [%rd13+24];
	ld.local.u32 	%r86, [%rd13+20];
	setp.eq.s32 	%p13, %r21, 0;
	@%p13 bra 	$L__BB0_17;
	shf.l.wrap.b32 	%r85, %r86, %r85, %r21;
	ld.local.u32 	%r64, [%rd13+16];
	shf.l.wrap.b32 	%r86, %r64, %r86, %r21;
$L__BB0_17:
	shr.u32 	%r65, %r85, 30;
	shf.l.wrap.b32 	%r66, %r86, %r85, 2;
	shl.b32 	%r67, %r86, 2;
	shr.u32 	%r68, %r66, 31;
	add.s32 	%r69, %r68, %r65;
	neg.s32 	%r70, %r69;
	setp.lt.s32 	%p14, %r17, 0;
	selp.b32 	%r87, %r70, %r69, %p14;
	xor.b32  	%r71, %r66, %r17;
	shr.s32 	%r72, %r66, 31;
	xor.b32  	%r73, %r72, %r66;
	xor.b32  	%r74, %r72, %r67;
	cvt.u64.u32 	%rd34, %r73;
	shl.b64 	%rd35, %rd34, 32;
	cvt.u64.u32 	%rd36, %r74;
	or.b64  	%rd37, %rd35, %rd36;
	cvt.rn.f64.s64 	%fd3, %rd37;
	mul.f64 	%fd4, %fd3, 0d3BF921FB54442D19;
	cvt.rn.f32.f64 	%f32, %fd4;
	neg.f32 	%f33, %f32;
	setp.lt.s32 	%p15, %r71, 0;
	selp.f32 	%f51, %f33, %f32, %p15;
$L__BB0_18:
	add.s32 	%r76, %r87, 1;
	mul.rn.f32 	%f35, %f51, %f51;
	and.b32  	%r77, %r87, 1;
	setp.eq.b32 	%p16, %r77, 1;
	selp.f32 	%f36, %f51, 0f3F800000, %p16;
	fma.rn.f32 	%f37, %f35, %f36, 0f00000000;
	fma.rn.f32 	%f38, %f35, 0f37CBAC00, 0fBAB607ED;
	selp.f32 	%f39, 0fB94D4153, %f38, %p16;
	selp.f32 	%f40, 0f3C0885E4, 0f3D2AAABB, %p16;
	fma.rn.f32 	%f41, %f39, %f35, %f40;
	selp.f32 	%f42, 0fBE2AAAA8, 0fBEFFFFFF, %p16;
	fma.rn.f32 	%f43, %f41, %f35, %f42;
	fma.rn.f32 	%f44, %f43, %f37, %f36;
	and.b32  	%r78, %r76, 2;
	setp.eq.s32 	%p17, %r78, 0;
	mov.f32 	%f45, 0f00000000;
	sub.f32 	%f46, %f45, %f44;
	selp.f32 	%f47, %f44, %f46, %p17;
	sqrt.rn.f32 	%f48, %f4;
	fma.rn.f32 	%f49, %f8, %f47, %f48;
	add.s32 	%r79, %r79, 1;
	setp.ne.s32 	%p18, %r79, 50;
	@%p18 bra 	$L__BB0_2;
	st.global.f32 	[%rd3], %f49;
$L__BB0_20:
	ret;

}
	// .globl	_Z25scalable_reduction_kernelPKfPfi
.visible .entry _Z25scalable_reduction_kernelPKfPfi(
	.param .u64 .ptr .align 1 _Z25scalable_reduction_kernelPKfPfi_param_0,
	.param .u64 .ptr .align 1 _Z25scalable_reduction_kernelPKfPfi_param_1,
	.param .u32 _Z25scalable_reduction_kernelPKfPfi_param_2
)
{
	.reg .pred 	%p<6>;
	.reg .b32 	%r<14>;
	.reg .b32 	%f<9>;
	.reg .b64 	%rd<9>;

	ld.param.u64 	%rd1, [_Z25scalable_reduction_kernelPKfPfi_param_0];
	ld.param.u64 	%rd2, [_Z25scalable_reduction_kernelPKfPfi_param_1];
	ld.param.u32 	%r8, [_Z25scalable_reduction_kernelPKfPfi_param_2];
	mov.u32 	%r1, %tid.x;
	mov.u32 	%r2, %ctaid.x;
	mov.u32 	%r13, %ntid.x;
	mad.lo.s32 	%r4, %r2, %r13, %r1;
	setp.ge.u32 	%p1, %r4, %r8;
	mov.f32 	%f8, 0f00000000;
	@%p1 bra 	$L__BB1_2;
	cvta.to.global.u64 	%rd3, %rd1;
	mul.wide.u32 	%rd4, %r4, 4;
	add.s64 	%rd5, %rd3, %rd4;
	ld.global.nc.f32 	%f8, [%rd5];
$L__BB1_2:
	shl.b32 	%r9, %r1, 2;
	mov.u32 	%r10, s_data;
	add.s32 	%r5, %r10, %r9;
	st.shared.f32 	[%r5], %f8;
	bar.sync 	0;
	setp.lt.u32 	%p2, %r13, 2;
	@%p2 bra 	$L__BB1_6;
$L__BB1_3:
	shr.u32 	%r7, %r13, 1;
	setp.ge.u32 	%p3, %r1, %r7;
	@%p3 bra 	$L__BB1_5;
	shl.b32 	%r11, %r7, 2;
	add.s32 	%r12, %r5, %r11;
	ld.shared.f32 	%f4, [%r12];
	ld.shared.f32 	%f5, [%r5];
	add.f32 	%f6, %f4, %f5;
	st.shared.f32 	[%r5], %f6;
$L__BB1_5:
	bar.sync 	0;
	setp.gt.u32 	%p4, %r13, 3;
	mov.u32 	%r13, %r7;
	@%p4 bra 	$L__BB1_3;
$L__BB1_6:
	setp.ne.s32 	%p5, %r1, 0;
	@%p5 bra 	$L__BB1_8;
	ld.shared.f32 	%f7, [s_data];
	cvta.to.global.u64 	%rd6, %rd2;
	mul.wide.u32 	%rd7, %r2, 4;
	add.s64 	%rd8, %rd6, %rd7;
	st.global.f32 	[%rd8], %f7;
$L__BB1_8:
	ret;

}


// ===== COMPILED SASS (sm_100) =====

	.target	sm_100

	.elftype	@"ET_EXEC"


//--------------------- .note.nv.tkinfo           --------------------------
	.section	.note.nv.tkinfo,"",@"SHT_NOTE"
	.sectionflags	@"SHF_NOTE_NV_TKINFO"
	.tkinfo
        /*0018*/ 	.word	0x00000002
        /*0030*/ 	.string	""
        /*0030*/ 	.string	"ptxas"
        /*0030*/ 	.string	"Cuda compilation tools, release 13.0, V13.0.88"
        /*0030*/ 	.string	"Build cuda_13.0.r13.0/compiler.36424714_0"
        /*0030*/ 	.string	"-arch sm_100 -m 64 "



//--------------------- .note.nv.cuinfo           --------------------------
	.section	.note.nv.cuinfo,"",@"SHT_NOTE"
	.sectionflags	@"SHF_NOTE_NV_CUINFO"
        /*0018*/ 	.short	0x0002
        /*001a*/ 	.short	0x0064
        /*001c*/ 	.short	0x0082
	.zero		2


//--------------------- .nv.info                  --------------------------
	.section	.nv.info,"",@"SHT_CUDA_INFO"
	.align	4


	//----- nvinfo : EIATTR_REGCOUNT
	.align		4
        /*0000*/ 	.byte	0x04, 0x2f
        /*0002*/ 	.short	(.L_2 - .L_1)
	.align		4
.L_1:
        /*0004*/ 	.word	index@(_Z20heavy_compute_kernelPfi)
        /*0008*/ 	.word	0x00000018


	//----- nvinfo : EIATTR_FRAME_SIZE
	.align		4
.L_2:
        /*000c*/ 	.byte	0x04, 0x11
        /*000e*/ 	.short	(.L_4 - .L_3)
	.align		4
.L_3:
        /*0010*/ 	.word	index@($__internal_0_$__cuda_sm20_sqrt_rn_f32_slowpath)
        /*0014*/ 	.word	0x00000020


	//----- nvinfo : EIATTR_FRAME_SIZE
	.align		4
.L_4:
        /*0018*/ 	.byte	0x04, 0x11
        /*001a*/ 	.short	(.L_6 - .L_5)
	.align		4
.L_5:
        /*001c*/ 	.word	index@(_Z20heavy_compute_kernelPfi)
        /*0020*/ 	.word	0x00000020


	//----- nvinfo : EIATTR_REGCOUNT
	.align		4
.L_6:
        /*0024*/ 	.byte	0x04, 0x2f
        /*0026*/ 	.short	(.L_8 - .L_7)
	.align		4
.L_7:
        /*0028*/ 	.word	index@(_Z25scalable_reduction_kernelPKfPfi)
        /*002c*/ 	.word	0x0000000b


	//----- nvinfo : EIATTR_FRAME_SIZE
	.align		4
.L_8:
        /*0030*/ 	.byte	0x04, 0x11
        /*0032*/ 	.short	(.L_10 - .L_9)
	.align		4
.L_9:
        /*0034*/ 	.word	index@(_Z25scalable_reduction_kernelPKfPfi)
        /*0038*/ 	.word	0x00000000


	//----- nvinfo : EIATTR_MIN_STACK_SIZE
	.align		4
.L_10:
        /*003c*/ 	.byte	0x04, 0x12
        /*003e*/ 	.short	(.L_12 - .L_11)
	.align		4
.L_11:
        /*0040*/ 	.word	index@(_Z25scalable_reduction_kernelPKfPfi)
        /*0044*/ 	.word	0x00000000


	//----- nvinfo : EIATTR_MIN_STACK_SIZE
	.align		4
.L_12:
        /*0048*/ 	.byte	0x04, 0x12
        /*004a*/ 	.short	(.L_14 - .L_13)
	.align		4
.L_13:
        /*004c*/ 	.word	index@(_Z20heavy_compute_kernelPfi)
        /*0050*/ 	.word	0x00000020
.L_14:


//--------------------- .nv.compat                --------------------------
	.section	.nv.compat,"",@"SHT_CUDA_COMPAT_INFO"
	.align	4
        /*0000*/ 	.byte	0x02, 0x09, 0x00, 0x00, 0x02, 0x02, 0x01, 0x00, 0x02, 0x05, 0x05, 0x00, 0x03, 0x07, 0x01, 0x01
        /*0010*/ 	.byte	0x02, 0x03, 0x00, 0x00, 0x02, 0x06, 0x01, 0x00, 0x04, 0x0b, 0x08, 0x00, 0x01, 0x00, 0x00, 0x00
        /*0020*/ 	.byte	0x00, 0x00, 0x00, 0x00


//--------------------- .nv.info._Z25scalable_reduction_kernelPKfPfi --------------------------
	.section	.nv.info._Z25scalable_reduction_kernelPKfPfi,"",@"SHT_CUDA_INFO"
	.sectionflags	@""
	.align	4


	//----- nvinfo : EIATTR_CUDA_API_VERSION
	.align		4
        /*0000*/ 	.byte	0x04, 0x37
        /*0002*/ 	.short	(.L_16 - .L_15)
.L_15:
        /*0004*/ 	.word	0x00000082


	//----- nvinfo : EIATTR_KPARAM_INFO
	.align		4
.L_16:
        /*0008*/ 	.byte	0x04, 0x17
        /*000a*/ 	.short	(.L_18 - .L_17)
.L_17:
        /*000c*/ 	.word	0x00000000
        /*0010*/ 	.short	0x0002
        /*0012*/ 	.short	0x0010
        /*0014*/ 	.byte	0x00, 0xf0, 0x11, 0x00


	//----- nvinfo : EIATTR_KPARAM_INFO
	.align		4
.L_18:
        /*0018*/ 	.byte	0x04, 0x17
        /*001a*/ 	.short	(.L_20 - .L_19)
.L_19:
        /*001c*/ 	.word	0x00000000
        /*0020*/ 	.short	0x0001
        /*0022*/ 	.short	0x0008
        /*0024*/ 	.byte	0x00, 0xf5, 0x21, 0x00


	//----- nvinfo : EIATTR_KPARAM_INFO
	.align		4
.L_20:
        /*0028*/ 	.byte	0x04, 0x17
        /*002a*/ 	.short	(.L_22 - .L_21)
.L_21:
        /*002c*/ 	.word	0x00000000
        /*0030*/ 	.short	0x0000
        /*0032*/ 	.short	0x0000
        /*0034*/ 	.byte	0x00, 0xf5, 0x21, 0x00


	//----- nvinfo : EIATTR_SPARSE_MMA_MASK
	.align		4
.L_22:
        /*0038*/ 	.byte	0x03, 0x50
        /*003a*/ 	.short	0x0000


	//----- nvinfo : EIATTR_MAXREG_COUNT
	.align		4
        /*003c*/ 	.byte	0x03, 0x1b
        /*003e*/ 	.short	0x00ff


	//----- nvinfo : EIATTR_NUM_BARRIERS
	.align		4
        /*0040*/ 	.byte	0x02, 0x4c
        /*0042*/ 	.byte	0x01
	.zero		1


	//----- nvinfo : EIATTR_MERCURY_ISA_VERSION
	.align		4
        /*0044*/ 	.byte	0x03, 0x5f
        /*0046*/ 	.short	0x0101


	//----- nvinfo : EIATTR_VRC_CTA_INIT_COUNT
	.align		4
        /*0048*/ 	.byte	0x02, 0x4a
	.zero		1
	.zero		1


	//----- nvinfo : EIATTR_EXIT_INSTR_OFFSETS
	.align		4
        /*004c*/ 	.byte	0x04, 0x1c
        /*004e*/ 	.short	(.L_24 - .L_23)


	//   ....[0]....
.L_23:
        /*0050*/ 	.word	0x00000210


	//   ....[1]....
        /*0054*/ 	.word	0x00000290


	//----- nvinfo : EIATTR_CBANK_PARAM_SIZE
	.align		4
.L_24:
        /*0058*/ 	.byte	0x03, 0x19
        /*005a*/ 	.short	0x0014


	//----- nvinfo : EIATTR_PARAM_CBANK
	.align		4
        /*005c*/ 	.byte	0x04, 0x0a
        /*005e*/ 	.short	(.L_26 - .L_25)
	.align		4
.L_25:
        /*0060*/ 	.word	index@(.nv.constant0._Z25scalable_reduction_kernelPKfPfi)
        /*0064*/ 	.short	0x0380
        /*0066*/ 	.short	0x0014


	//----- nvinfo : EIATTR_SW_WAR
	.align		4
.L_26:
        /*0068*/ 	.byte	0x04, 0x36
        /*006a*/ 	.short	(.L_28 - .L_27)
.L_27:
        /*006c*/ 	.word	0x00000008
.L_28:


//--------------------- .nv.info._Z20heavy_compute_kernelPfi --------------------------
	.section	.nv.info._Z20heavy_compute_kernelPfi,"",@"SHT_CUDA_INFO"
	.sectionflags	@""
	.align	4


	//----- nvinfo : EIATTR_CUDA_API_VERSION
	.align		4
        /*0000*/ 	.byte	0x04, 0x37
        /*0002*/ 	.short	(.L_30 - .L_29)
.L_29:
        /*0004*/ 	.word	0x00000082


	//----- nvinfo : EIATTR_KPARAM_INFO
	.align		4
.L_30:
        /*0008*/ 	.byte	0x04, 0x17
        /*000a*/ 	.short	(.L_32 - .L_31)
.L_31:
        /*000c*/ 	.word	0x00000000
        /*0010*/ 	.short	0x0001
        /*0012*/ 	.short	0x0008
        /*0014*/ 	.byte	0x00, 0xf0, 0x11, 0x00


	//----- nvinfo : EIATTR_KPARAM_INFO
	.align		4
.L_32:
        /*0018*/ 	.byte	0x04, 0x17
        /*001a*/ 	.short	(.L_34 - .L_33)
.L_33:
        /*001c*/ 	.word	0x00000000
        /*0020*/ 	.short	0x0000
        /*0022*/ 	.short	0x0000
        /*0024*/ 	.byte	0x00, 0xf5, 0x21, 0x00


	//----- nvinfo : EIATTR_SPARSE_MMA_MASK
	.align		4
.L_34:
        /*0028*/ 	.byte	0x03, 0x50
        /*002a*/ 	.short	0x0000


	//----- nvinfo : EIATTR_MAXREG_COUNT
	.align		4
        /*002c*/ 	.byte	0x03, 0x1b
        /*002e*/ 	.short	0x00ff


	//----- nvinfo : EIATTR_MERCURY_ISA_VERSION
	.align		4
        /*0030*/ 	.byte	0x03, 0x5f
        /*0032*/ 	.short	0x0101


	//----- nvinfo : EIATTR_VRC_CTA_INIT_COUNT
	.align		4
        /*0034*/ 	.byte	0x02, 0x4a
	.zero		1
	.zero		1


	//----- nvinfo : EIATTR_EXIT_INSTR_OFFSETS
	.align		4
        /*0038*/ 	.byte	0x04, 0x1c
        /*003a*/ 	.short	(.L_36 - .L_35)


	//   ....[0]....
.L_35:
        /*003c*/ 	.word	0x00000080


	//   ....[1]....
        /*0040*/ 	.word	0x00000bf0


	//----- nvinfo : EIATTR_CRS_STACK_SIZE
	.align		4
.L_36:
        /*0044*/ 	.byte	0x04, 0x1e
        /*0046*/ 	.short	(.L_38 - .L_37)
.L_37:
        /*0048*/ 	.word	0x00000000


	//----- nvinfo : EIATTR_CBANK_PARAM_SIZE
	.align		4
.L_38:
        /*004c*/ 	.byte	0x03, 0x19
        /*004e*/ 	.short	0x000c


	//----- nvinfo : EIATTR_PARAM_CBANK
	.align		4
        /*0050*/ 	.byte	0x04, 0x0a
        /*0052*/ 	.short	(.L_40 - .L_39)
	.align		4
.L_39:
        /*0054*/ 	.word	index@(.nv.constant0._Z20heavy_compute_kernelPfi)
        /*0058*/ 	.short	0x0380
        /*005a*/ 	.short	0x000c


	//----- nvinfo : EIATTR_SW_WAR
	.align		4
.L_40:
        /*005c*/ 	.byte	0x04, 0x36
        /*005e*/ 	.short	(.L_42 - .L_41)
.L_41:
        /*0060*/ 	.word	0x00000008
.L_42:


//--------------------- .nv.callgraph             --------------------------
	.section	.nv.callgraph,"",@"SHT_CUDA_CALLGRAPH"
	.align	4
	.sectionentsize	8
	.align		4
        /*0000*/ 	.word	0x00000000
	.align		4
        /*0004*/ 	.word	0xffffffff
	.align		4
        /*0008*/ 	.word	0x00000000
	.align		4
        /*000c*/ 	.word	0xfffffffe
	.align		4
        /*0010*/ 	.word	0x00000000
	.align		4
        /*0014*/ 	.word	0xfffffffd
	.align		4
        /*0018*/ 	.word	0x00000000
	.align		4
        /*001c*/ 	.word	0xfffffffc


//--------------------- .nv.constant4             --------------------------
	.section	.nv.constant4,"a",@progbits
	.align	8
	.align		8
.nv.constant4:
        /*0000*/ 	.dword	__cudart_i2opi_f


//--------------------- .text._Z25scalable_reduction_kernelPKfPfi --------------------------
	.section	.text._Z25scalable_reduction_kernelPKfPfi,"ax",@progbits
	.align	128
        .global         _Z25scalable_reduction_kernelPKfPfi
        .type           _Z25scalable_reduction_kernelPKfPfi,@function
        .size           _Z25scalable_reduction_kernelPKfPfi,(.L_x_17 - _Z25scalable_reduction_kernelPKfPfi)
        .other          _Z25scalable_reduction_kernelPKfPfi,@"STO_CUDA_ENTRY STV_DEFAULT"
_Z25scalable_reduction_kernelPKfPfi:
.text._Z25scalable_reduction_kernelPKfPfi:
[----:B------:R-:W-:Y:S01]  /*0000*/  LDC R1, c[0x0][0x37c] ;  /* 0x0000df00ff017b82 */ /* 0x000fe20000000800 */
[----:B------:R-:W0:Y:S01]  /*0010*/  S2R R6, SR_TID.X ;  /* 0x0000000000067919 */ /* 0x000e220000002100 */
[----:B------:R-:W0:Y:S01]  /*0020*/  LDCU UR8, c[0x0][0x360] ;  /* 0x00006c00ff0877ac */ /* 0x000e220008000800 */
[----:B------:R-:W-:Y:S01]  /*0030*/  IMAD.MOV.U32 R4, RZ, RZ, RZ ;  /* 0x000000ffff047224 */ /* 0x000fe200078e00ff */
[----:B------:R-:W0:Y:S01]  /*0040*/  S2R R7, SR_CTAID.X ;  /* 0x0000000000077919 */ /* 0x000e220000002500 */
[----:B------:R-:W1:Y:S01]  /*0050*/  LDCU UR4, c[0x0][0x390] ;  /* 0x00007200ff0477ac */ /* 0x000e620008000800 */
[----:B------:R-:W2:Y:S01]  /*0060*/  LDCU.64 UR6, c[0x0][0x358] ;  /* 0x00006b00ff0677ac */ /* 0x000ea20008000a00 */
[----:B0-----:R-:W-:-:S05]  /*0070*/  IMAD R5, R7, UR8, R6 ;  /* 0x0000000807057c24 */ /* 0x001fca000f8e0206 */
[----:B-1----:R-:W-:-:S13]  /*0080*/  ISETP.GE.U32.AND P0, PT, R5, UR4, PT ;  /* 0x0000000405007c0c */ /* 0x002fda000bf06070 */
[----:B------:R-:W0:Y:S02]  /*0090*/  @!P0 LDC.64 R2, c[0x0][0x380] ;  /* 0x0000e000ff028b82 */ /* 0x000e240000000a00 */
[----:B0-----:R-:W-:-:S05]  /*00a0*/  @!P0 IMAD.WIDE.U32 R2, R5, 0x4, R2 ;  /* 0x0000000405028825 */ /* 0x001fca00078e0002 */
[----:B--2---:R-:W2:Y:S01]  /*00b0*/  @!P0 LDG.E.CONSTANT R4, desc[UR6][R2.64] ;  /* 0x0000000602048981 */ /* 0x004ea2000c1e9900 */
[----:B------:R-:W0:Y:S01]  /*00c0*/  S2UR UR5, SR_CgaCtaId ;  /* 0x00000000000579c3 */ /* 0x000e220000008800 */
[----:B------:R-:W-:Y:S01]  /*00d0*/  IMAD.U32 R0, RZ, RZ, UR8 ;  /* 0x00000008ff007e24 */ /* 0x000fe2000f8e00ff */
[----:B------:R-:W-:Y:S01]  /*00e0*/  UMOV UR4, 0x400 ;  /* 0x0000040000047882 */ /* 0x000fe20000000000 */
[----:B------:R-:W-:-:S03]  /*00f0*/  ISETP.NE.AND P0, PT, R6, RZ, PT ;  /* 0x000000ff0600720c */ /* 0x000fc60003f05270 */
[----:B------:R-:W-:Y:S01]  /*0100*/  ISETP.GE.U32.AND P1, PT, R0, 0x2, PT ;  /* 0x000000020000780c */ /* 0x000fe20003f26070 */
[----:B0-----:R-:W-:-:S06]  /*0110*/  ULEA UR4, UR5, UR4, 0x18 ;  /* 0x0000000405047291 */ /* 0x001fcc000f8ec0ff */
[----:B------:R-:W-:-:S05]  /*0120*/  LEA R5, R6, UR4, 0x2 ;  /* 0x0000000406057c11 */ /* 0x000fca000f8e10ff */
[----:B--2---:R0:W-:Y:S01]  /*0130*/  STS [R5], R4 ;  /* 0x0000000405007388 */ /* 0x0041e20000000800 */
[----:B------:R-:W-:Y:S06]  /*0140*/  BAR.SYNC.DEFER_BLOCKING 0x0 ;  /* 0x0000000000007b1d */ /* 0x000fec0000010000 */
[----:B------:R-:W-:Y:S05]  /*0150*/  @!P1 BRA `(.L_x_0) ;  /* 0x00000000002c9947 */ /* 0x000fea0003800000 */
.L_x_1:
[----:B------:R-:W-:-:S04]  /*0160*/  SHF.R.U32.HI R8, RZ, 0x1, R0 ;  /* 0x00000001ff087819 */ /* 0x000fc80000011600 */
[----:B------:R-:W-:-:S13]  /*0170*/  ISETP.GE.U32.AND P1, PT, R6, R8, PT ;  /* 0x000000080600720c */ /* 0x000fda0003f26070 */
[----:B------:R-:W-:Y:S01]  /*0180*/  @!P1 LEA R2, R8, R5, 0x2 ;  /* 0x0000000508029211 */ /* 0x000fe200078e10ff */
[----:B------:R-:W-:Y:S05]  /*0190*/  @!P1 LDS R3, [R5] ;  /* 0x0000000005039984 */ /* 0x000fea0000000800 */
[----:B------:R-:W0:Y:S02]  /*01a0*/  @!P1 LDS R2, [R2] ;  /* 0x0000000002029984 */ /* 0x000e240000000800 */
[----:B0-----:R-:W-:-:S05]  /*01b0*/  @!P1 FADD R4, R2, R3 ;  /* 0x0000000302049221 */ /* 0x001fca0000000000 */
[----:B------:R1:W-:Y:S01]  /*01c0*/  @!P1 STS [R5], R4 ;  /* 0x0000000405009388 */ /* 0x0003e20000000800 */
[----:B------:R-:W-:Y:S01]  /*01d0*/  BAR.SYNC.DEFER_BLOCKING 0x0 ;  /* 0x0000000000007b1d */ /* 0x000fe20000010000 */
[----:B------:R-:W-:Y:S01]  /*01e0*/  ISETP.GT.U32.AND P1, PT, R0, 0x3, PT ;  /* 0x000000030000780c */ /* 0x000fe20003f24070 */
[----:B------:R-:W-:-:S12]  /*01f0*/  IMAD.MOV.U32 R0, RZ, RZ, R8 ;  /* 0x000000ffff007224 */ /* 0x000fd800078e0008 */
[----:B-1----:R-:W-:Y:S05]  /*0200*/  @P1 BRA `(.L_x_1) ;  /* 0xfffffffc00d41947 */ /* 0x002fea000383ffff */
.L_x_0:
[----:B------:R-:W-:Y:S05]  /*0210*/  @P0 EXIT ;  /* 0x000000000000094d */ /* 0x000fea0003800000 */
[----:B------:R-:W1:Y:S01]  /*0220*/  S2UR UR5, SR_CgaCtaId ;  /* 0x00000000000579c3 */ /* 0x000e620000008800 */
[----:B------:R-:W-:-:S07]  /*0230*/  UMOV UR4, 0x400 ;  /* 0x0000040000047882 */ /* 0x000fce0000000000 */
[----:B------:R-:W2:Y:S01]  /*0240*/  LDC.64 R2, c[0x0][0x388] ;  /* 0x0000e200ff027b82 */ /* 0x000ea20000000a00 */
[----:B-1----:R-:W-:Y:S01]  /*0250*/  ULEA UR4, UR5, UR4, 0x18 ;  /* 0x0000000405047291 */ /* 0x002fe2000f8ec0ff */
[----:B--2---:R-:W-:-:S08]  /*0260*/  IMAD.WIDE.U32 R2, R7, 0x4, R2 ;  /* 0x0000000407027825 */ /* 0x004fd000078e0002 */
[----:B0-----:R-:W0:Y:S04]  /*0270*/  LDS R5, [UR4] ;  /* 0x00000004ff057984 */ /* 0x001e280008000800 */
[----:B0-----:R-:W-:Y:S01]  /*0280*/  STG.E desc[UR6][R2.64], R5 ;  /* 0x0000000502007986 */ /* 0x001fe2000c101906 */
[----:B------:R-:W-:Y:S05]  /*0290*/  EXIT ;  /* 0x000000000000794d */ /* 0x000fea0003800000 */
.L_x_2:
[----:B------:R-:W-:-:S00]  /*02a0*/  BRA `(.L_x_2) ;  /* 0xfffffffc00fc7947 */ /* 0x000fc0000383ffff */
[----:B------:R-:W-:-:S00]  /*02b0*/  NOP ;  /* 0x0000000000007918 */ /* 0x000fc00000000000 */
        /* <DEDUP_REMOVED lines=12> */
.L_x_17:


//--------------------- .text._Z20heavy_compute_kernelPfi --------------------------
	.section	.text._Z20heavy_compute_kernelPfi,"ax",@progbits
	.align	128
        .global         _Z20heavy_compute_kernelPfi
        .type           _Z20heavy_compute_kernelPfi,@function
        .size           _Z20heavy_compute_kernelPfi,(.L_x_16 - _Z20heavy_compute_kernelPfi)
        .other          _Z20heavy_compute_kernelPfi,@"STO_CUDA_ENTRY STV_DEFAULT"
_Z20heavy_compute_kernelPfi:
.text._Z20heavy_compute_kernelPfi:
[----:B------:R-:W0:Y:S01]  /*0000*/  LDC R1, c[0x0][0x37c] ;  /* 0x0000df00ff017b82 */ /* 0x000e220000000800 */
[----:B------:R-:W1:Y:S07]  /*0010*/  S2R R0, SR_TID.X ;  /* 0x0000000000007919 */ /* 0x000e6e0000002100 */
[----:B------:R-:W1:Y:S01]  /*0020*/  S2UR UR4, SR_CTAID.X ;  /* 0x00000000000479c3 */ /* 0x000e620000002500 */
[----:B------:R-:W2:Y:S01]  /*0030*/  LDCU UR5, c[0x0][0x388] ;  /* 0x00007100ff0577ac */ /* 0x000ea20008000800 */
[----:B0-----:R-:W-:-:S06]  /*0040*/  VIADD R1, R1, 0xffffffe0 ;  /* 0xffffffe001017836 */ /* 0x001fcc0000000000 */
[----:B------:R-:W1:Y:S02]  /*0050*/  LDC R3, c[0x0][0x360] ;  /* 0x0000d800ff037b82 */ /* 0x000e640000000800 */
[----:B-1----:R-:W-:-:S05]  /*0060*/  IMAD R3, R3, UR4, R0 ;  /* 0x0000000403037c24 */ /* 0x002fca000f8e0200 */
[----:B--2---:R-:W-:-:S13]  /*0070*/  ISETP.GE.AND P0, PT, R3, UR5, PT ;  /* 0x0000000503007c0c */ /* 0x004fda000bf06270 */
[----:B------:R-:W-:Y:S05]  /*0080*/  @P0 EXIT ;  /* 0x000000000000094d */ /* 0x000fea0003800000 */
[----:B------:R-:W0:Y:S01]  /*0090*/  LDC.64 R6, c[0x0][0x380] ;  /* 0x0000e000ff067b82 */ /* 0x000e220000000a00 */
[----:B------:R-:W1:Y:S01]  /*00a0*/  LDCU.64 UR8, c[0x0][0x358] ;  /* 0x00006b00ff0877ac */ /* 0x000e620008000a00 */
[----:B0-----:R-:W-:-:S05]  /*00b0*/  IMAD.WIDE R6, R3, 0x4, R6 ;  /* 0x0000000403067825 */ /* 0x001fca00078e0206 */
[----:B-1----:R0:W5:Y:S01]  /*00c0*/  LDG.E R5, desc[UR8][R6.64] ;  /* 0x0000000806057981 */ /* 0x002162000c1e1900 */
[----:B------:R-:W-:-:S05]  /*00d0*/  UMOV UR4, URZ ;  /* 0x000000ff00047c82 */ /* 0x000fca0008000000 */
.L_x_13:
[C---:B-----5:R-:W-:Y:S01]  /*00e0*/  FMUL R0, R5.reuse, 0.63661974668502807617 ;  /* 0x3f22f98305007820 */ /* 0x060fe20000400000 */
[C---:B------:R-:W-:Y:S01]  /*00f0*/  FSETP.GE.AND P0, PT, |R5|.reuse, 105615, PT ;  /* 0x47ce47800500780b */ /* 0x040fe20003f06200 */
[----:B------:R-:W-:Y:S01]  /*0100*/  UIADD3 UR4, UPT, UPT, UR4, 0x1, URZ ;  /* 0x0000000104047890 */ /* 0x000fe2000fffe0ff */
[----:B------:R-:W-:Y:S01]  /*0110*/  BSSY.RECONVERGENT B0, `(.L_x_3) ;  /* 0x0000042000007945 */ /* 0x000fe20003800200 */
[----:B------:R-:W-:Y:S02]  /*0120*/  FADD R9, |R5|, -RZ ;  /* 0x800000ff05097221 */ /* 0x000fe40000000200 */
[----:B------:R-:W1:Y:S01]  /*0130*/  F2I.NTZ R0, R0 ;  /* 0x0000000000007305 */ /* 0x000e620000203100 */
[----:B------:R-:W-:Y:S01]  /*0140*/  UISETP.NE.AND UP0, UPT, UR4, 0x32, UPT ;  /* 0x000000320400788c */ /* 0x000fe2000bf05270 */
[----:B-1----:R-:W-:Y:S01]  /*0150*/  I2FP.F32.S32 R16, R0 ;  /* 0x0000000000107245 */ /* 0x002fe20000201400 */
[----:B------:R-:W-:-:S04]  /*0160*/  IMAD.MOV.U32 R17, RZ, RZ, R0 ;  /* 0x000000ffff117224 */ /* 0x000fc800078e0000 */
[----:B------:R-:W-:-:S04]  /*0170*/  FFMA R3, R16, -1.5707962512969970703, R5 ;  /* 0xbfc90fda10037823 */ /* 0x000fc80000000005 */
[----:B------:R-:W-:-:S04]  /*0180*/  FFMA R3, R16, -7.5497894158615963534e-08, R3 ;  /* 0xb3a2216810037823 */ /* 0x000fc80000000003 */
[----:B------:R-:W-:-:S04]  /*0190*/  FFMA R16, R16, -5.3903029534742383927e-15, R3 ;  /* 0xa7c234c510107823 */ /* 0x000fc80000000003 */
[----:B------:R-:W-:Y:S01]  /*01a0*/  IMAD.MOV.U32 R2, RZ, RZ, R16 ;  /* 0x000000ffff027224 */ /* 0x000fe200078e0010 */
[----:B------:R-:W-:Y:S06]  /*01b0*/  @!P0 BRA `(.L_x_4) ;  /* 0x0000000000dc8947 */ /* 0x000fec0003800000 */
[----:B------:R-:W-:-:S13]  /*01c0*/  FSETP.NEU.AND P0, PT, |R5|, +INF , PT ;  /* 0x7f8000000500780b */ /* 0x000fda0003f0d200 */
[----:B------:R-:W-:Y:S01]  /*01d0*/  @!P0 FMUL R2, RZ, R5 ;  /* 0x00000005ff028220 */ /* 0x000fe20000400000 */
[----:B------:R-:W-:Y:S01]  /*01e0*/  @!P0 IMAD.MOV.U32 R0, RZ, RZ, RZ ;  /* 0x000000ffff008224 */ /* 0x000fe200078e00ff */
[----:B------:R-:W-:Y:S06]  /*01f0*/  @!P0 BRA `(.L_x_4) ;  /* 0x0000000000cc8947 */ /* 0x000fec0003800000 */
[----:B------:R-:W-:Y:S02]  /*0200*/  IMAD.SHL.U32 R2, R5, 0x100, RZ ;  /* 0x0000010005027824 */ /* 0x000fe400078e00ff */
[----:B------:R-:W-:Y:S02]  /*0210*/  HFMA2 R8, -RZ, RZ, 0, 0 ;  /* 0x00000000ff087431 */ /* 0x000fe400000001ff */
[----:B------:R-:W-:Y:S01]  /*0220*/  IMAD.MOV.U32 R0, RZ, RZ, R1 ;  /* 0x000000ffff007224 */ /* 0x000fe200078e0001 */
[----:B------:R-:W1:Y:S01]  /*0230*/  LDCU.64 UR10, c[0x4][URZ] ;  /* 0x01000000ff0a77ac */ /* 0x000e620008000a00 */
[----:B------:R-:W-:Y:S01]  /*0240*/  LOP3.LUT R15, R2, 0x80000000, RZ, 0xfc, !PT ;  /* 0x80000000020f7812 */ /* 0x000fe200078efcff */
[----:B------:R-:W-:Y:S01]  /*0250*/  UMOV UR6, URZ ;  /* 0x000000ff00067c82 */ /* 0x000fe20008000000 */
[----:B------:R-:W-:-:S05]  /*0260*/  UMOV UR5, URZ ;  /* 0x000000ff00057c82 */ /* 0x000fca0008000000 */
.L_x_5:
[----:B-1----:R-:W-:Y:S02]  /*0270*/  IMAD.U32 R10, RZ, RZ, UR10 ;  /* 0x0000000aff0a7e24 */ /* 0x002fe4000f8e00ff */
[----:B------:R-:W-:-:S05]  /*0280*/  IMAD.U32 R11, RZ, RZ, UR11 ;  /* 0x0000000bff0b7e24 */ /* 0x000fca000f8e00ff */
[----:B------:R-:W2:Y:S01]  /*0290*/  LDG.E.CONSTANT R2, desc[UR8][R10.64] ;  /* 0x000000080a027981 */ /* 0x000ea2000c1e9900 */
[----:B------:R-:W-:Y:S02]  /*02a0*/  UIADD3 UR10, UP1, UPT, UR10, 0x4, URZ ;  /* 0x000000040a0a7890 */ /* 0x000fe4000ff3e0ff */
[----:B------:R-:W-:Y:S02]  /*02b0*/  UIADD3 UR5, UPT, UPT, UR5, 0x1, URZ ;  /* 0x0000000105057890 */ /* 0x000fe4000fffe0ff */
[----:B------:R-:W-:Y:S02]  /*02c0*/  UIADD3.X UR11, UPT, UPT, URZ, UR11, URZ, UP1, !UPT ;  /* 0x0000000bff0b7290 */ /* 0x000fe40008ffe4ff */
[----:B------:R-:W-:Y:S01]  /*02d0*/  UISETP.NE.AND UP1, UPT, UR5, 0x6, UPT ;  /* 0x000000060500788c */ /* 0x000fe2000bf25270 */
[----:B--2---:R-:W-:-:S03]  /*02e0*/  IMAD.WIDE.U32 R2, R2, R15, RZ ;  /* 0x0000000f02027225 */ /* 0x004fc600078e00ff */
[----:B------:R-:W-:-:S04]  /*02f0*/  IADD3 R13, P0, PT, R2, R8, RZ ;  /* 0x00000008020d7210 */ /* 0x000fc80007f1e0ff */
[----:B------:R-:W-:Y:S01]  /*0300*/  IADD3.X R8, PT, PT, R3, UR6, RZ, P0, !PT ;  /* 0x0000000603087c10 */ /* 0x000fe200087fe4ff */
[----:B------:R1:W-:Y:S02]  /*0310*/  STL [R0], R13 ;  /* 0x0000000d00007387 */ /* 0x0003e40000100800 */
[----:B-1----:R-:W-:Y:S01]  /*0320*/  VIADD R0, R0, 0x4 ;  /* 0x0000000400007836 */ /* 0x002fe20000000000 */
[----:B------:R-:W-:Y:S06]  /*0330*/  BRA.U UP1, `(.L_x_5) ;  /* 0xfffffffd01cc7547 */ /* 0x000fec000b83ffff */
[----:B------:R-:W-:Y:S01]  /*0340*/  SHF.R.U32.HI R4, RZ, 0x17, R5 ;  /* 0x00000017ff047819 */ /* 0x000fe20000011605 */
[----:B------:R1:W-:Y:S03]  /*0350*/  STL [R1+0x18], R8 ;  /* 0x0000180801007387 */ /* 0x0003e60000100800 */
[C---:B------:R-:W-:Y:S02]  /*0360*/  LOP3.LUT R0, R4.reuse, 0xe0, RZ, 0xc0, !PT ;  /* 0x000000e004007812 */ /* 0x040fe400078ec0ff */
[----:B------:R-:W-:-:S03]  /*0370*/  LOP3.LUT P0, RZ, R4, 0x1f, RZ, 0xc0, !PT ;  /* 0x0000001f04ff7812 */ /* 0x000fc6000780c0ff */
[----:B------:R-:W-:-:S05]  /*0380*/  VIADD R0, R0, 0xffffff80 ;  /* 0xffffff8000007836 */ /* 0x000fca0000000000 */
[----:B------:R-:W-:-:S05]  /*0390*/  SHF.R.U32.HI R0, RZ, 0x5, R0 ;  /* 0x00000005ff007819 */ /* 0x000fca0000011600 */
[----:B------:R-:W-:-:S05]  /*03a0*/  IMAD R12, R0, -0x4, R1 ;  /* 0xfffffffc000c7824 */ /* 0x000fca00078e0201 */
[----:B------:R-:W2:Y:S04]  /*03b0*/  LDL R0, [R12+0x18] ;  /* 0x000018000c007983 */ /* 0x000ea80000100800 */
[----:B------:R-:W2:Y:S04]  /*03c0*/  LDL R3, [R12+0x14] ;  /* 0x000014000c037983 */ /* 0x000ea80000100800 */
[----:B------:R-:W3:Y:S01]  /*03d0*/  @P0 LDL R2, [R12+0x10] ;  /* 0x000010000c020983 */ /* 0x000ee20000100800 */
[----:B------:R-:W-:Y:S01]  /*03e0*/  LOP3.LUT R4, R4, 0x1f, RZ, 0xc0, !PT ;  /* 0x0000001f04047812 */ /* 0x000fe200078ec0ff */
[----:B------:R-:W-:Y:S01]  /*03f0*/  UMOV UR6, 0x54442d19 ;  /* 0x54442d1900067882 */ /* 0x000fe20000000000 */
[----:B------:R-:W-:-:S02]  /*0400*/  UMOV UR7, 0x3bf921fb ;  /* 0x3bf921fb00077882 */ /* 0x000fc40000000000 */
[-C--:B--2---:R-:W-:Y:S02]  /*0410*/  @P0 SHF.L.W.U32.HI R0, R3, R4.reuse, R0 ;  /* 0x0000000403000219 */ /* 0x084fe40000010e00 */
[----:B---3--:R-:W-:Y:S02]  /*0420*/  @P0 SHF.L.W.U32.HI R3, R2, R4, R3 ;  /* 0x0000000402030219 */ /* 0x008fe40000010e03 */
[----:B------:R-:W-:Y:S02]  /*0430*/  ISETP.GE.AND P0, PT, R5, RZ, PT ;  /* 0x000000ff0500720c */ /* 0x000fe40003f06270 */
[C---:B------:R-:W-:Y:S02]  /*0440*/  SHF.L.W.U32.HI R2, R3.reuse, 0x2, R0 ;  /* 0x0000000203027819 */ /* 0x040fe40000010e00 */
[----:B------:R-:W-:Y:S02]  /*0450*/  SHF.L.U32 R3, R3, 0x2, RZ ;  /* 0x0000000203037819 */ /* 0x000fe400000006ff */
[----:B------:R-:W-:-:S04]  /*0460*/  SHF.R.S32.HI R4, RZ, 0x1f, R2 ;  /* 0x0000001fff047819 */ /* 0x000fc80000011402 */
[C---:B------:R-:W-:Y:S02]  /*0470*/  LOP3.LUT R10, R4.reuse, R3, RZ, 0x3c, !PT ;  /* 0x00000003040a7212 */ /* 0x040fe400078e3cff */
[----:B------:R-:W-:Y:S02]  /*0480*/  LOP3.LUT R11, R4, R2, RZ, 0x3c, !PT ;  /* 0x00000002040b7212 */ /* 0x000fe400078e3cff */
[----:B------:R-:W-:Y:S02]  /*0490*/  SHF.R.U32.HI R3, RZ, 0x1e, R0 ;  /* 0x0000001eff037819 */ /* 0x000fe40000011600 */
[C---:B------:R-:W-:Y:S02]  /*04a0*/  LOP3.LUT R4, R2.reuse, R5, RZ, 0x3c, !PT ;  /* 0x0000000502047212 */ /* 0x040fe400078e3cff */
[----:B------:R-:W2:Y:S01]  /*04b0*/  I2F.F64.S64 R10, R10 ;  /* 0x0000000a000a7312 */ /* 0x000ea20000301c00 */
[----:B------:R-:W-:Y:S02]  /*04c0*/  LEA.HI R0, R2, R3, RZ, 0x1 ;  /* 0x0000000302007211 */ /* 0x000fe400078f08ff */
[----:B------:R-:W-:-:S03]  /*04d0*/  ISETP.GE.AND P1, PT, R4, RZ, PT ;  /* 0x000000ff0400720c */ /* 0x000fc60003f26270 */
[----:B------:R-:W-:-:S04]  /*04e0*/  IMAD.MOV R2, RZ, RZ, -R0 ;  /* 0x000000ffff027224 */ /* 0x000fc800078e0a00 */
[----:B------:R-:W-:Y:S01]  /*04f0*/  @!P0 IMAD.MOV.U32 R0, RZ, RZ, R2 ;  /* 0x000000ffff008224 */ /* 0x000fe200078e0002 */
[----:B--2---:R-:W-:-:S10]  /*0500*/  DMUL R12, R10, UR6 ;  /* 0x000000060a0c7c28 */ /* 0x004fd40008000000 */
[----:B------:R-:W2:Y:S02]  /*0510*/  F2F.F32.F64 R12, R12 ;  /* 0x0000000c000c7310 */ /* 0x000ea40000301000 */
[----:B-12---:R-:W-:-:S07]  /*0520*/  FSEL R2, -R12, R12, !P1 ;  /* 0x0000000c0c027208 */ /* 0x006fce0004800100 */
.L_x_4:
[----:B------:R-:W-:Y:S05]  /*0530*/  BSYNC.RECONVERGENT B0 ;  /* 0x0000000000007941 */ /* 0x000fea0003800200 */
.L_x_3:
[----:B------:R-:W-:Y:S02]  /*0540*/  IMAD.MOV.U32 R13, RZ, RZ, 0x37cbac00 ;  /* 0x37cbac00ff0d7424 */ /* 0x000fe400078e00ff */
[----:B------:R-:W-:Y:S01]  /*0550*/  FMUL R3, R2, R2 ;  /* 0x0000000202037220 */ /* 0x000fe20000400000 */
[----:B------:R-:W-:Y:S01]  /*0560*/  LOP3.LUT R8, R0, 0x1, RZ, 0xc0, !PT ;  /* 0x0000000100087812 */ /* 0x000fe200078ec0ff */
[----:B------:R-:W-:Y:S01]  /*0570*/  IMAD.MOV.U32 R14, RZ, RZ, 0x3d2aaabb ;  /* 0x3d2aaabbff0e7424 */ /* 0x000fe200078e00ff */
[----:B------:R-:W-:Y:S01]  /*0580*/  MOV R15, 0x3effffff ;  /* 0x3effffff000f7802 */ /* 0x000fe20000000f00 */
[----:B------:R-:W-:Y:S01]  /*0590*/  FFMA R4, R3, R13, -0.0013887860113754868507 ;  /* 0xbab607ed03047423 */ /* 0x000fe2000000000d */
[----:B------:R-:W-:Y:S01]  /*05a0*/  ISETP.NE.U32.AND P1, PT, R8, 0x1, PT ;  /* 0x000000010800780c */ /* 0x000fe20003f25070 */
[----:B------:R-:W-:Y:S01]  /*05b0*/  BSSY.RECONVERGENT B0, `(.L_x_6) ;  /* 0x0000040000007945 */ /* 0x000fe20003800200 */
[----:B------:R-:W-:Y:S02]  /*05c0*/  LOP3.LUT P0, RZ, R0, 0x2, RZ, 0xc0, !PT ;  /* 0x0000000200ff7812 */ /* 0x000fe4000780c0ff */
[----:B------:R-:W-:-:S02]  /*05d0*/  FSEL R4, R4, -0.00019574658654164522886, !P1 ;  /* 0xb94d415304047808 */ /* 0x000fc40004800000 */
[----:B------:R-:W-:Y:S02]  /*05e0*/  FSEL R8, R14, 0.0083327032625675201416, !P1 ;  /* 0x3c0885e40e087808 */ /* 0x000fe40004800000 */
[----:B------:R-:W-:Y:S02]  /*05f0*/  FSEL R0, R2, 1, P1 ;  /* 0x3f80000002007808 */ /* 0x000fe40000800000 */
[----:B------:R-:W-:Y:S01]  /*0600*/  FSEL R19, -R15, -0.16666662693023681641, !P1 ;  /* 0xbe2aaaa80f137808 */ /* 0x000fe20004800100 */
[----:B------:R-:W-:Y:S01]  /*0610*/  FFMA R4, R3, R4, R8 ;  /* 0x0000000403047223 */ /* 0x000fe20000000008 */
[----:B------:R-:W-:Y:S01]  /*0620*/  FSETP.GE.AND P1, PT, |R5|, 105615, PT ;  /* 0x47ce47800500780b */ /* 0x000fe20003f26200 */
[C---:B------:R-:W-:Y:S02]  /*0630*/  FFMA R11, R3.reuse, R0, RZ ;  /* 0x00000000030b7223 */ /* 0x040fe400000000ff */
[----:B------:R-:W-:-:S04]  /*0640*/  FFMA R4, R3, R4, R19 ;  /* 0x0000000403047223 */ /* 0x000fc80000000013 */
[----:B------:R-:W-:-:S04]  /*0650*/  FFMA R12, R11, R4, R0 ;  /* 0x000000040b0c7223 */ /* 0x000fc80000000000 */
[----:B------:R-:W-:Y:S02]  /*0660*/  @P0 FADD R12, RZ, -R12 ;  /* 0x8000000cff0c0221 */ /* 0x000fe40000000000 */
[----:B------:R-:W-:Y:S05]  /*0670*/  @!P1 BRA `(.L_x_7) ;  /* 0x0000000000cc9947 */ /* 0x000fea0003800000 */
[----:B------:R-:W-:-:S13]  /*0680*/  FSETP.NEU.AND P0, PT, |R5|, +INF , PT ;  /* 0x7f8000000500780b */ /* 0x000fda0003f0d200 */
[----:B------:R-:W-:Y:S01]  /*0690*/  @!P0 FMUL R16, RZ, R5 ;  /* 0x00000005ff108220 */ /* 0x000fe20000400000 */
[----:B------:R-:W-:Y:S01]  /*06a0*/  @!P0 IMAD.MOV.U32 R17, RZ, RZ, RZ ;  /* 0x000000ffff118224 */ /* 0x000fe200078e00ff */
[----:B------:R-:W-:Y:S06]  /*06b0*/  @!P0 BRA `(.L_x_7) ;  /* 0x0000000000bc8947 */ /* 0x000fec0003800000 */
[----:B------:R-:W1:Y:S01]  /*06c0*/  LDC.64 R2, c[0x4][RZ] ;  /* 0x01000000ff027b82 */ /* 0x000e620000000a00 */
[----:B------:R-:W-:Y:S01]  /*06d0*/  IMAD.SHL.U32 R4, R5, 0x100, RZ ;  /* 0x0000010005047824 */ /* 0x000fe200078e00ff */
[----:B------:R-:W-:Y:S01]  /*06e0*/  UMOV UR5, URZ ;  /* 0x000000ff00057c82 */ /* 0x000fe20008000000 */
[----:B------:R-:W-:Y:S02]  /*06f0*/  IMAD.MOV.U32 R8, RZ, RZ, RZ ;  /* 0x000000ffff087224 */ /* 0x000fe400078e00ff */
[----:B------:R-:W-:Y:S01]  /*0700*/  IMAD.MOV.U32 R0, RZ, RZ, RZ ;  /* 0x000000ffff007224 */ /* 0x000fe200078e00ff */
[----:B------:R-:W-:-:S07]  /*0710*/  LOP3.LUT R21, R4, 0x80000000, RZ, 0xfc, !PT ;  /* 0x8000000004157812 */ /* 0x000fce00078efcff */
.L_x_8:
[----:B-1----:R-:W-:-:S05]  /*0720*/  IMAD.WIDE.U32 R16, R0, 0x4, R2 ;  /* 0x0000000400107825 */ /* 0x002fca00078e0002 */
[----:B--2---:R-:W2:Y:S01]  /*0730*/  LDG.E.CONSTANT R10, desc[UR8][R16.64] ;  /* 0x00000008100a7981 */ /* 0x004ea2000c1e9900 */
[C---:B------:R-:W-:Y:S01]  /*0740*/  LEA R4, R0.reuse, R1, 0x2 ;  /* 0x0000000100047211 */ /* 0x040fe200078e10ff */
[----:B------:R-:W-:-:S05]  /*0750*/  VIADD R0, R0, 0x1 ;  /* 0x0000000100007836 */ /* 0x000fca0000000000 */
[----:B------:R-:W-:Y:S01]  /*0760*/  ISETP.NE.AND P0, PT, R0, 0x6, PT ;  /* 0x000000060000780c */ /* 0x000fe20003f05270 */
[----:B--2---:R-:W-:-:S03]  /*0770*/  IMAD.WIDE.U32 R10, R10, R21, RZ ;  /* 0x000000150a0a7225 */ /* 0x004fc600078e00ff */
[----:B------:R-:W-:-:S04]  /*0780*/  IADD3 R19, P1, PT, R10, R8, RZ ;  /* 0x000000080a137210 */ /* 0x000fc80007f3e0ff */
[----:B------:R-:W-:Y:S01]  /*0790*/  IADD3.X R8, PT, PT, R11, UR5, RZ, P1, !PT ;  /* 0x000000050b087c10 */ /* 0x000fe20008ffe4ff */
[----:B------:R2:W-:Y:S04]  /*07a0*/  STL [R4], R19 ;  /* 0x0000001304007387 */ /* 0x0005e80000100800 */
[----:B------:R-:W-:Y:S05]  /*07b0*/  @P0 BRA `(.L_x_8) ;  /* 0xfffffffc00d80947 */ /* 0x000fea000383ffff */
[----:B--2---:R-:W-:Y:S01]  /*07c0*/  SHF.R.U32.HI R4, RZ, 0x17, R5 ;  /* 0x00000017ff047819 */ /* 0x004fe20000011605 */
        /* <DEDUP_REMOVED lines=11> */
[----:B------:R-:W-:Y:S01]  /*0880*/  UMOV UR7, 0x3bf921fb ;  /* 0x3bf921fb00077882 */ /* 0x000fe20000000000 */
[----:B------:R-:W-:-:S02]  /*0890*/  ISETP.GE.AND P1, PT, R5, RZ, PT ;  /* 0x000000ff0500720c */ /* 0x000fc40003f26270 */
[-C--:B--2---:R-:W-:Y:S02]  /*08a0*/  @P0 SHF.L.W.U32.HI R0, R3, R4.reuse, R0 ;  /* 0x0000000403000219 */ /* 0x084fe40000010e00 */
[----:B---3--:R-:W-:Y:S02]  /*08b0*/  @P0 SHF.L.W.U32.HI R3, R2, R4, R3 ;  /* 0x0000000402030219 */ /* 0x008fe40000010e03 */
[--C-:B------:R-:W-:Y:S02]  /*08c0*/  SHF.R.U32.HI R17, RZ, 0x1e, R0.reuse ;  /* 0x0000001eff117819 */ /* 0x100fe40000011600 */
[C---:B------:R-:W-:Y:S01]  /*08d0*/  SHF.L.W.U32.HI R2, R3.reuse, 0x2, R0 ;  /* 0x0000000203027819 */ /* 0x040fe20000010e00 */
[----:B------:R-:W-:-:S03]  /*08e0*/  IMAD.SHL.U32 R3, R3, 0x4, RZ ;  /* 0x0000000403037824 */ /* 0x000fc600078e00ff */
[----:B------:R-:W-:Y:S02]  /*08f0*/  SHF.R.S32.HI R4, RZ, 0x1f, R2 ;  /* 0x0000001fff047819 */ /* 0x000fe40000011402 */
[----:B------:R-:W-:Y:S02]  /*0900*/  LOP3.LUT R0, R2, R5, RZ, 0x3c, !PT ;  /* 0x0000000502007212 */ /* 0x000fe400078e3cff */
[C---:B------:R-:W-:Y:S02]  /*0910*/  LOP3.LUT R10, R4.reuse, R3, RZ, 0x3c, !PT ;  /* 0x00000003040a7212 */ /* 0x040fe400078e3cff */
[----:B------:R-:W-:Y:S02]  /*0920*/  LOP3.LUT R11, R4, R2, RZ, 0x3c, !PT ;  /* 0x00000002040b7212 */ /* 0x000fe400078e3cff */
[----:B------:R-:W-:Y:S02]  /*0930*/  LEA.HI R17, R2, R17, RZ, 0x1 ;  /* 0x0000001102117211 */ /* 0x000fe400078f08ff */
[----:B------:R-:W-:-:S02]  /*0940*/  ISETP.GE.AND P0, PT, R0, RZ, PT ;  /* 0x000000ff0000720c */ /* 0x000fc40003f06270 */
[----:B------:R-:W2:Y:S01]  /*0950*/  I2F.F64.S64 R10, R10 ;  /* 0x0000000a000a7312 */ /* 0x000ea20000301c00 */
[----:B------:R-:W-:-:S05]  /*0960*/  IMAD.MOV R0, RZ, RZ, -R17 ;  /* 0x000000ffff007224 */ /* 0x000fca00078e0a11 */
[----:B------:R-:W-:Y:S01]  /*0970*/  @!P1 MOV R17, R0 ;  /* 0x0000000000119202 */ /* 0x000fe20000000f00 */
[----:B--2---:R-:W-:-:S10]  /*0980*/  DMUL R18, R10, UR6 ;  /* 0x000000060a127c28 */ /* 0x004fd40008000000 */
[----:B------:R-:W2:Y:S02]  /*0990*/  F2F.F32.F64 R18, R18 ;  /* 0x0000001200127310 */ /* 0x000ea40000301000 */
[----:B-12---:R-:W-:-:S07]  /*09a0*/  FSEL R16, -R18, R18, !P0 ;  /* 0x0000001212107208 */ /* 0x006fce0004000100 */
.L_x_7:
[----:B------:R-:W-:Y:S05]  /*09b0*/  BSYNC.RECONVERGENT B0 ;  /* 0x0000000000007941 */ /* 0x000fea0003800200 */
.L_x_6:
[----:B------:R-:W-:Y:S01]  /*09c0*/  FMUL R2, R16, R16 ;  /* 0x0000001010027220 */ /* 0x000fe20000400000 */
[----:B------:R-:W-:Y:S01]  /*09d0*/  LOP3.LUT R0, R17, 0x1, RZ, 0xc0, !PT ;  /* 0x0000000111007812 */ /* 0x000fe200078ec0ff */
[----:B------:R-:W-:Y:S01]  /*09e0*/  VIADD R9, R9, 0xf3000000 ;  /* 0xf300000009097836 */ /* 0x000fe20000000000 */
[----:B------:R1:W2:Y:S01]  /*09f0*/  MUFU.RSQ R4, |R5| ;  /* 0x4000000500047308 */ /* 0x0002a20000001400 */
[----:B------:R-:W-:Y:S01]  /*0a00*/  FFMA R13, R2, R13, -0.0013887860113754868507 ;  /* 0xbab607ed020d7423 */ /* 0x000fe2000000000d */
[----:B------:R-:W-:Y:S01]  /*0a10*/  ISETP.NE.U32.AND P1, PT, R0, 0x1, PT ;  /* 0x000000010000780c */ /* 0x000fe20003f25070 */
[----:B------:R-:W-:Y:S01]  /*0a20*/  VIADD R17, R17, 0x1 ;  /* 0x0000000111117836 */ /* 0x000fe20000000000 */
[----:B------:R-:W-:Y:S02]  /*0a30*/  BSSY.RECONVERGENT B0, `(.L_x_9) ;  /* 0x0000018000007945 */ /* 0x000fe40003800200 */
[----:B------:R-:W-:Y:S02]  /*0a40*/  FSEL R3, R14, 0.0083327032625675201416, P1 ;  /* 0x3c0885e40e037808 */ /* 0x000fe40000800000 */
[----:B------:R-:W-:-:S02]  /*0a50*/  FSEL R13, R13, -0.00019574658654164522886, P1 ;  /* 0xb94d41530d0d7808 */ /* 0x000fc40000800000 */
[----:B------:R-:W-:Y:S02]  /*0a60*/  FSEL R15, -R15, -0.16666662693023681641, P1 ;  /* 0xbe2aaaa80f0f7808 */ /* 0x000fe40000800100 */
[----:B------:R-:W-:Y:S01]  /*0a70*/  FSEL R0, R16, 1, !P1 ;  /* 0x3f80000010007808 */ /* 0x000fe20004800000 */
[C---:B------:R-:W-:Y:S01]  /*0a80*/  FFMA R3, R2.reuse, R13, R3 ;  /* 0x0000000d02037223 */ /* 0x040fe20000000003 */
[----:B------:R-:W-:Y:S02]  /*0a90*/  ISETP.GT.U32.AND P1, PT, R9, 0x727fffff, PT ;  /* 0x727fffff0900780c */ /* 0x000fe40003f24070 */
[----:B------:R-:W-:Y:S01]  /*0aa0*/  LOP3.LUT P0, RZ, R17, 0x2, RZ, 0xc0, !PT ;  /* 0x0000000211ff7812 */ /* 0x000fe2000780c0ff */
[C---:B------:R-:W-:Y:S01]  /*0ab0*/  FFMA R15, R2.reuse, R3, R15 ;  /* 0x00000003020f7223 */ /* 0x040fe2000000000f */
[----:B------:R-:W-:-:S04]  /*0ac0*/  FFMA R3, R2, R0, RZ ;  /* 0x0000000002037223 */ /* 0x000fc800000000ff */
[----:B------:R-:W-:-:S07]  /*0ad0*/  FFMA R15, R3, R15, R0 ;  /* 0x0000000f030f7223 */ /* 0x000fce0000000000 */
[----:B------:R-:W-:Y:S01]  /*0ae0*/  @P0 FADD R15, RZ, -R15 ;  /* 0x8000000fff0f0221 */ /* 0x000fe20000000000 */
[----:B-12---:R-:W-:Y:S06]  /*0af0*/  @!P1 BRA `(.L_x_10) ;  /* 0x00000000001c9947 */ /* 0x006fec0003800000 */
[----:B------:R-:W-:Y:S01]  /*0b00*/  BSSY.RECONVERGENT B1, `(.L_x_11) ;  /* 0x0000004000017945 */ /* 0x000fe20003800200 */
[----:B------:R-:W-:Y:S01]  /*0b10*/  FADD R5, |R5|, -RZ ;  /* 0x800000ff05057221 */ /* 0x000fe20000000200 */
[----:B------:R-:W-:-:S07]  /*0b20*/  MOV R8, 0xb40 ;  /* 0x00000b4000087802 */ /* 0x000fce0000000f00 */
[----:B0-----:R-:W-:Y:S05]  /*0b30*/  CALL.REL.NOINC `($__internal_0_$__cuda_sm20_sqrt_rn_f32_slowpath) ;  /* 0x0000000000307944 */ /* 0x001fea0003c00000 */
[----:B------:R-:W-:Y:S05]  /*0b40*/  BSYNC.RECONVERGENT B1 ;  /* 0x0000000000017941 */ /* 0x000fea0003800200 */
.L_x_11:
[----:B------:R-:W-:Y:S01]  /*0b50*/  IMAD.MOV.U32 R5, RZ, RZ, R0 ;  /* 0x000000ffff057224 */ /* 0x000fe200078e0000 */
[----:B------:R-:W-:Y:S06]  /*0b60*/  BRA `(.L_x_12) ;  /* 0x0000000000107947 */ /* 0x000fec0003800000 */
.L_x_10:
[C---:B------:R-:W-:Y:S01]  /*0b70*/  FMUL.FTZ R0, R4.reuse, |R5| ;  /* 0x4000000504007220 */ /* 0x040fe20000410000 */
[----:B------:R-:W-:-:S03]  /*0b80*/  FMUL.FTZ R2, R4, 0.5 ;  /* 0x3f00000004027820 */ /* 0x000fc60000410000 */
[----:B------:R-:W-:-:S04]  /*0b90*/  FFMA R5, -R0, R0, |R5| ;  /* 0x0000000000057223 */ /* 0x000fc80000000505 */
[----:B------:R-:W-:-:S07]  /*0ba0*/  FFMA R5, R5, R2, R0 ;  /* 0x0000000205057223 */ /* 0x000fce0000000000 */
.L_x_12:
[----:B------:R-:W-:Y:S05]  /*0bb0*/  BSYNC.RECONVERGENT B0 ;  /* 0x0000000000007941 */ /* 0x000fea0003800200 */
.L_x_9:
[----:B------:R-:W-:Y:S01]  /*0bc0*/  FFMA R5, R12, R15, R5 ;  /* 0x0000000f0c057223 */ /* 0x000fe20000000005 */
[----:B------:R-:W-:Y:S06]  /*0bd0*/  BRA.U UP0, `(.L_x_13) ;  /* 0xfffffff500407547 */ /* 0x000fec000b83ffff */
[----:B------:R-:W-:Y:S01]  /*0be0*/  STG.E desc[UR8][R6.64], R5 ;  /* 0x0000000506007986 */ /* 0x000fe2000c101908 */
[----:B------:R-:W-:Y:S05]  /*0bf0*/  EXIT ;  /* 0x000000000000794d */ /* 0x000fea0003800000 */
        .weak           $__internal_0_$__cuda_sm20_sqrt_rn_f32_slowpath
        .type           $__internal_0_$__cuda_sm20_sqrt_rn_f32_slowpath,@function
        .size           $__internal_0_$__cuda_sm20_sqrt_rn_f32_slowpath,(.L_x_16 - $__internal_0_$__cuda_sm20_sqrt_rn_f32_slowpath)
$__internal_0_$__cuda_sm20_sqrt_rn_f32_slowpath:
[----:B------:R-:W-:-:S13]  /*0c00*/  LOP3.LUT P0, RZ, R5, 0x7fffffff, RZ, 0xc0, !PT ;  /* 0x7fffffff05ff7812 */ /* 0x000fda000780c0ff */
[----:B------:R-:W-:Y:S01]  /*0c10*/  @!P0 IMAD.MOV.U32 R0, RZ, RZ, R5 ;  /* 0x000000ffff008224 */ /* 0x000fe200078e0005 */
[----:B------:R-:W-:Y:S06]  /*0c20*/  @!P0 BRA `(.L_x_14) ;  /* 0x0000000000408947 */ /* 0x000fec0003800000 */
[----:B------:R-:W-:-:S13]  /*0c30*/  FSETP.GEU.FTZ.AND P0, PT, R5, RZ, PT ;  /* 0x000000ff0500720b */ /* 0x000fda0003f1e000 */
[----:B------:R-:W-:Y:S01]  /*0c40*/  @!P0 MOV R0, 0x7fffffff ;  /* 0x7fffffff00008802 */ /* 0x000fe20000000f00 */
[----:B------:R-:W-:Y:S06]  /*0c50*/  @!P0 BRA `(.L_x_14) ;  /* 0x0000000000348947 */ /* 0x000fec0003800000 */
[----:B------:R-:W-:-:S13]  /*0c60*/  FSETP.GTU.FTZ.AND P0, PT, |R5|, +INF , PT ;  /* 0x7f8000000500780b */ /* 0x000fda0003f1c200 */
[----:B------:R-:W-:Y:S01]  /*0c70*/  @P0 FADD.FTZ R0, R5, 1 ;  /* 0x3f80000005000421 */ /* 0x000fe20000010000 */
[----:B------:R-:W-:Y:S06]  /*0c80*/  @P0 BRA `(.L_x_14) ;  /* 0x0000000000280947 */ /* 0x000fec0003800000 */
[----:B------:R-:W-:-:S13]  /*0c90*/  FSETP.NEU.FTZ.AND P0, PT, |R5|, +INF , PT ;  /* 0x7f8000000500780b */ /* 0x000fda0003f1d200 */
[----:B------:R-:W-:-:S04]  /*0ca0*/  @P0 FFMA R2, R5, 1.84467440737095516160e+19, RZ ;  /* 0x5f80000005020823 */ /* 0x000fc800000000ff */
[----:B------:R-:W0:Y:S02]  /*0cb0*/  @P0 MUFU.RSQ R3, R2 ;  /* 0x0000000200030308 */ /* 0x000e240000001400 */
[----:B0-----:R-:W-:Y:S01]  /*0cc0*/  @P0 FMUL.FTZ R9, R2, R3 ;  /* 0x0000000302090220 */ /* 0x001fe20000410000 */
[----:B------:R-:W-:-:S03]  /*0cd0*/  @P0 FMUL.FTZ R3, R3, 0.5 ;  /* 0x3f00000003030820 */ /* 0x000fc60000410000 */
[----:B------:R-:W-:-:S04]  /*0ce0*/  @P0 FADD.FTZ R0, -R9, -RZ ;  /* 0x800000ff09000221 */ /* 0x000fc80000010100 */
[----:B------:R-:W-:Y:S01]  /*0cf0*/  @P0 FFMA R4, R9, R0, R2 ;  /* 0x0000000009040223 */ /* 0x000fe20000000002 */
[----:B------:R-:W-:-:S03]  /*0d00*/  @!P0 IMAD.MOV.U32 R0, RZ, RZ, R5 ;  /* 0x000000ffff008224 */ /* 0x000fc600078e0005 */
[----:B------:R-:W-:-:S04]  /*0d10*/  @P0 FFMA R3, R4, R3, R9 ;  /* 0x0000000304030223 */ /* 0x000fc80000000009 */
[----:B------:R-:W-:-:S07]  /*0d20*/  @P0 FMUL.FTZ R0, R3, 2.3283064365386962891e-10 ;  /* 0x2f80000003000820 */ /* 0x000fce0000410000 */
.L_x_14:
[----:B------:R-:W-:Y:S02]  /*0d30*/  IMAD.MOV.U32 R2, RZ, RZ, R8 ;  /* 0x000000ffff027224 */ /* 0x000fe400078e0008 */
[----:B------:R-:W-:-:S04]  /*0d40*/  IMAD.MOV.U32 R3, RZ, RZ, 0x0 ;  /* 0x00000000ff037424 */ /* 0x000fc800078e00ff */
[----:B------:R-:W-:Y:S05]  /*0d50*/  RET.REL.NODEC R2 `(_Z20heavy_compute_kernelPfi) ;  /* 0xfffffff002a87950 */ /* 0x000fea0003c3ffff */
.L_x_15:
        /* <DEDUP_REMOVED lines=10> */
.L_x_16:


//--------------------- .nv.global.init           --------------------------
	.section	.nv.global.init,"aw",@progbits
	.align	4
.nv.global.init:
	.type		__cudart_i2opi_f,@object
	.size		__cudart_i2opi_f,(.L_0 - __cudart_i2opi_f)
__cudart_i2opi_f:
        /*0000*/ 	.byte	0x41, 0x90, 0x43, 0x3c, 0x99, 0x95, 0x62, 0xdb, 0xc0, 0xdd, 0x34, 0xf5, 0xd1, 0x57, 0x27, 0xfc
        /*0010*/ 	.byte	0x29, 0x15, 0x44, 0x4e, 0x6e, 0x83, 0xf9, 0xa2
.L_0:


//--------------------- .nv.shared._Z25scalable_reduction_kernelPKfPfi --------------------------
	.section	.nv.shared._Z25scalable_reduction_kernelPKfPfi,"aw",@nobits
	.sectionflags	@""
	.align	16
	.zero		1024


//--------------------- .nv.shared.reserved.0     --------------------------
	.section	.nv.shared.reserved.0,"aw",@nobits
	.weak		__nv_reservedSMEM_offset_0_alias
	.size		__nv_reservedSMEM_offset_0_alias, 0, 64
	.other		__nv_reservedSMEM_offset_0_alias,@"STO_CUDA_RESERVED_SHARED STV_DEFAULT"
__nv_reservedSMEM_offset_0_alias:
	.zero		0
	.zero		64


//--------------------- .nv.shared._Z20heavy_compute_kernelPfi --------------------------
	.section	.nv.shared._Z20heavy_compute_kernelPfi,"aw",@nobits
	.sectionflags	@""
	.align	16
	.zero		1024


//--------------------- .nv.constant0._Z25scalable_reduction_kernelPKfPfi --------------------------
	.section	.nv.constant0._Z25scalable_reduction_kernelPKfPfi,"a",@progbits
	.sectionflags	@""
	.align	4
.nv.constant0._Z25scalable_reduction_kernelPKfPfi:
	.zero		916


//--------------------- .nv.constant0._Z20heavy_compute_kernelPfi --------------------------
	.section	.nv.constant0._Z20heavy_compute_kernelPfi,"a",@progbits
	.sectionflags	@""
	.align	4
.nv.constant0._Z20heavy_compute_kernelPfi:
	.zero		908


//--------------------- SYMBOLS --------------------------

	.type		.nv.reservedSmem.offset0,@object
	.size		.nv.reservedSmem.offset0,0x4
	.type		.nv.reservedSmem.cap,@object
	.size		.nv.reservedSmem.cap,0x4
